	.headerflags	@"EF_CUDA_TEXMODE_UNIFIED EF_CUDA_64BIT_ADDRESS EF_CUDA_ACCELERATORS EF_CUDA_SM90 EF_CUDA_VIRTUAL_SM(EF_CUDA_SM90)"
	.elftype	@"ET_EXEC"


//--------------------- .nv.info                  --------------------------
	.section	.nv.info,"",@"SHT_CUDA_INFO"
	.align	4


	//----- nvinfo : EIATTR_REGCOUNT
	.align		4
        /*0000*/ 	.byte	0x04, 0x2f
        /*0002*/ 	.short	(.L_1 - .L_0)
	.align		4
.L_0:
        /*0004*/ 	.word	index@(triton_poi_fused_convolution_maximum_mul_pow_reciprocal_sub_3)
        /*0008*/ 	.word	0x00000010


	//----- nvinfo : EIATTR_MIN_STACK_SIZE
	.align		4
.L_1:
        /*000c*/ 	.byte	0x04, 0x12
        /*000e*/ 	.short	(.L_3 - .L_2)
	.align		4
.L_2:
        /*0010*/ 	.word	index@(triton_poi_fused_convolution_maximum_mul_pow_reciprocal_sub_3)
        /*0014*/ 	.word	0x00000000


	//----- nvinfo : EIATTR_FRAME_SIZE
	.align		4
.L_3:
        /*0018*/ 	.byte	0x04, 0x11
        /*001a*/ 	.short	(.L_5 - .L_4)
	.align		4
.L_4:
        /*001c*/ 	.word	index@(triton_poi_fused_convolution_maximum_mul_pow_reciprocal_sub_3)
        /*0020*/ 	.word	0x00000000


	//----- nvinfo : EIATTR_MIN_STACK_SIZE
	.align		4
.L_5:
        /*0024*/ 	.byte	0x04, 0x12
        /*0026*/ 	.short	(.L_7 - .L_6)
	.align		4
.L_6:
        /*0028*/ 	.word	index@(triton_poi_fused_convolution_maximum_mul_pow_reciprocal_sub_3)
        /*002c*/ 	.word	0x00000000
.L_7:


//--------------------- .nv.info.triton_poi_fused_convolution_maximum_mul_pow_reciprocal_sub_3 --------------------------
	.section	.nv.info.triton_poi_fused_convolution_maximum_mul_pow_reciprocal_sub_3,"",@"SHT_CUDA_INFO"
	.sectionflags	@""
	.align	4


	//----- nvinfo : EIATTR_CUDA_API_VERSION
	.align		4
        /*0000*/ 	.byte	0x04, 0x37
        /*0002*/ 	.short	(.L_9 - .L_8)
.L_8:
        /*0004*/ 	.word	0x0000007c


	//----- nvinfo : EIATTR_KPARAM_INFO
	.align		4
.L_9:
        /*0008*/ 	.byte	0x04, 0x17
        /*000a*/ 	.short	(.L_11 - .L_10)
.L_10:
        /*000c*/ 	.word	0x00000000
        /*0010*/ 	.short	0x0004
        /*0012*/ 	.short	0x0020
        /*0014*/ 	.byte	0x00, 0xf0, 0x11, 0x00


	//----- nvinfo : EIATTR_KPARAM_INFO
	.align		4
.L_11:
        /*0018*/ 	.byte	0x04, 0x17
        /*001a*/ 	.short	(.L_13 - .L_12)
.L_12:
        /*001c*/ 	.word	0x00000000
        /*0020*/ 	.short	0x0003
        /*0022*/ 	.short	0x0018
        /*0024*/ 	.byte	0x00, 0xf4, 0x21, 0x00


	//----- nvinfo : EIATTR_KPARAM_INFO
	.align		4
.L_13:
        /*0028*/ 	.byte	0x04, 0x17
        /*002a*/ 	.short	(.L_15 - .L_14)
.L_14:
        /*002c*/ 	.word	0x00000000
        /*0030*/ 	.short	0x0002
        /*0032*/ 	.short	0x0010
        /*0034*/ 	.byte	0x00, 0xf4, 0x21, 0x00


	//----- nvinfo : EIATTR_KPARAM_INFO
	.align		4
.L_15:
        /*0038*/ 	.byte	0x04, 0x17
        /*003a*/ 	.short	(.L_17 - .L_16)
.L_16:
        /*003c*/ 	.word	0x00000000
        /*0040*/ 	.short	0x0001
        /*0042*/ 	.short	0x0008
        /*0044*/ 	.byte	0x00, 0xf4, 0x21, 0x00


	//----- nvinfo : EIATTR_KPARAM_INFO
	.align		4
.L_17:
        /*0048*/ 	.byte	0x04, 0x17
        /*004a*/ 	.short	(.L_19 - .L_18)
.L_18:
        /*004c*/ 	.word	0x00000000
        /*0050*/ 	.short	0x0000
        /*0052*/ 	.short	0x0000
        /*0054*/ 	.byte	0x00, 0xf4, 0x21, 0x00


	//----- nvinfo : EIATTR_SPARSE_MMA_MASK
	.align		4
.L_19:
        /*0058*/ 	.byte	0x03, 0x50
        /*005a*/ 	.short	0x0000


	//----- nvinfo : EIATTR_MAXREG_COUNT
	.align		4
        /*005c*/ 	.byte	0x03, 0x1b
        /*005e*/ 	.short	0x00ff


	//----- nvinfo : EIATTR_EXIT_INSTR_OFFSETS
	.align		4
        /*0060*/ 	.byte	0x04, 0x1c
        /*0062*/ 	.short	(.L_21 - .L_20)


	//   ....[0]....
.L_20:
        /*0064*/ 	.word	0x00000280


	//   ....[1]....
        /*0068*/ 	.word	0x000002a0


	//----- nvinfo : EIATTR_REQNTID
	.align		4
.L_21:
        /*006c*/ 	.byte	0x04, 0x10
        /*006e*/ 	.short	(.L_23 - .L_22)
.L_22:
        /*0070*/ 	.word	0x00000080
        /*0074*/ 	.word	0x00000001
        /*0078*/ 	.word	0x00000001


	//----- nvinfo : EIATTR_CBANK_PARAM_SIZE
	.align		4
.L_23:
        /*007c*/ 	.byte	0x03, 0x19
        /*007e*/ 	.short	0x0024


	//----- nvinfo : EIATTR_PARAM_CBANK
	.align		4
        /*0080*/ 	.byte	0x04, 0x0a
        /*0082*/ 	.short	(.L_25 - .L_24)
	.align		4
.L_24:
        /*0084*/ 	.word	index@(.nv.constant0.triton_poi_fused_convolution_maximum_mul_pow_reciprocal_sub_3)
        /*0088*/ 	.short	0x0210
        /*008a*/ 	.short	0x0024


	//----- nvinfo : EIATTR_SW_WAR
	.align		4
.L_25:
        /*008c*/ 	.byte	0x04, 0x36
        /*008e*/ 	.short	(.L_27 - .L_26)
.L_26:
        /*0090*/ 	.word	0x00000008
.L_27:


//--------------------- .nv.callgraph             --------------------------
	.section	.nv.callgraph,"",@"SHT_CUDA_CALLGRAPH"
	.align	4
	.sectionentsize	8
	.align		4
        /*0000*/ 	.word	0x00000000
	.align		4
        /*0004*/ 	.word	0xffffffff
	.align		4
        /*0008*/ 	.word	0x00000000
	.align		4
        /*000c*/ 	.word	0xfffffffe
	.align		4
        /*0010*/ 	.word	0x00000000
	.align		4
        /*0014*/ 	.word	0xfffffffd
	.align		4
        /*0018*/ 	.word	0x00000000
	.align		4
        /*001c*/ 	.word	0xfffffffc


//--------------------- .text.triton_poi_fused_convolution_maximum_mul_pow_reciprocal_sub_3 --------------------------
	.section	.text.triton_poi_fused_convolution_maximum_mul_pow_reciprocal_sub_3,"ax",@progbits
	.align	128
        .global         triton_poi_fused_convolution_maximum_mul_pow_reciprocal_sub_3
        .type           triton_poi_fused_convolution_maximum_mul_pow_reciprocal_sub_3,@function
        .size           triton_poi_fused_convolution_maximum_mul_pow_reciprocal_sub_3,(.L_x_1 - triton_poi_fused_convolution_maximum_mul_pow_reciprocal_sub_3)
        .other          triton_poi_fused_convolution_maximum_mul_pow_reciprocal_sub_3,@"STO_CUDA_ENTRY STV_DEFAULT"
triton_poi_fused_convolution_maximum_mul_pow_reciprocal_sub_3:
.text.triton_poi_fused_convolution_maximum_mul_pow_reciprocal_sub_3:
[----:B------:R-:W0:Y:S02]  /*0000*/  LDC R1, c[0x0][0x28] ;  /* 0x00000a00ff017b82 */ /* 0x000e240000000800 */
[----:B------:R-:W1:Y:S01]  /*0010*/  S2R R0, SR_TID.X ;  /* 0x0000000000007919 */ /* 0x000e620000002100 */
[----:B------:R-:W2:Y:S01]  /*0020*/  LDC.64 R4, c[0x0][0x218] ;  /* 0x00008600ff047b82 */ /* 0x000ea20000000a00 */
[----:B------:R-:W-:Y:S01]  /*0030*/  CS2R R8, SRZ ;  /* 0x0000000000087805 */ /* 0x000fe2000001ff00 */
[----:B------:R-:W-:Y:S01]  /*0040*/  ULDC.64 UR4, c[0x0][0x208] ;  /* 0x0000820000047ab9 */ /* 0x000fe20000000a00 */
[----:B------:R-:W3:Y:S01]  /*0050*/  S2R R3, SR_CTAID.X ;  /* 0x0000000000037919 */ /* 0x000ee20000002500 */
[----:B-1----:R-:W-:Y:S02]  /*0060*/  LOP3.LUT R0, R0, 0x7f, RZ, 0xc0, !PT ;  /* 0x0000007f00007812 */ /* 0x002fe400078ec0ff */
[----:B---3--:R-:W-:-:S03]  /*0070*/  SHF.R.S32.HI R7, RZ, 0x18, R3 ;  /* 0x00000018ff077819 */ /* 0x008fc60000011403 */
[----:B------:R-:W-:Y:S02]  /*0080*/  IMAD R0, R3, 0x80, R0 ;  /* 0x0000008003007824 */ /* 0x000fe400078e0200 */
[----:B------:R-:W1:Y:S01]  /*0090*/  LDC.64 R2, c[0x0][0x210] ;  /* 0x00008400ff027b82 */ /* 0x000e620000000a00 */
[----:B------:R-:W-:Y:S02]  /*00a0*/  SGXT R7, R7, 0x1 ;  /* 0x000000010707781a */ /* 0x000fe40000000200 */
[----:B------:R-:W-:Y:S02]  /*00b0*/  ISETP.GE.AND P2, PT, R0, 0x100, PT ;  /* 0x000001000000780c */ /* 0x000fe40003f46270 */
[----:B------:R-:W-:-:S04]  /*00c0*/  LEA.HI R7, R7, R0, RZ, 0x4 ;  /* 0x0000000007077211 */ /* 0x000fc800078f20ff */
[----:B------:R-:W-:-:S04]  /*00d0*/  SHF.R.S32.HI R7, RZ, 0x4, R7 ;  /* 0x00000004ff077819 */ /* 0x000fc80000011407 */
[----:B------:R-:W-:-:S04]  /*00e0*/  LEA.HI R6, R7, R7, RZ, 0x2 ;  /* 0x0000000707067211 */ /* 0x000fc800078f10ff */
[----:B------:R-:W-:-:S05]  /*00f0*/  LOP3.LUT R6, R6, 0xfffffffc, RZ, 0xc0, !PT ;  /* 0xfffffffc06067812 */ /* 0x000fca00078ec0ff */
[----:B------:R-:W-:Y:S02]  /*0100*/  IMAD.IADD R7, R7, 0x1, -R6 ;  /* 0x0000000107077824 */ /* 0x000fe400078e0a06 */
[----:B-1----:R-:W-:-:S04]  /*0110*/  IMAD.WIDE R2, R0, 0x4, R2 ;  /* 0x0000000400027825 */ /* 0x002fc800078e0202 */
[----:B--2---:R-:W-:Y:S01]  /*0120*/  IMAD.WIDE R4, R7, 0x4, R4 ;  /* 0x0000000407047825 */ /* 0x004fe200078e0204 */
[----:B------:R-:W2:Y:S01]  /*0130*/  @!P2 LDG.E R8, desc[UR4][R2.64] ;  /* 0x000000040208a981 */ /* 0x000ea2000c1e1900 */
[----:B------:R-:W1:Y:S03]  /*0140*/  LDC.64 R6, c[0x0][0x220] ;  /* 0x00008800ff067b82 */ /* 0x000e660000000a00 */
[----:B------:R3:W2:Y:S01]  /*0150*/  @!P2 LDG.E.EL R9, desc[UR4][R4.64] ;  /* 0x000000040409a981 */ /* 0x0006a2000c2e1900 */
[----:B------:R-:W-:Y:S01]  /*0160*/  HFMA2.MMA R10, -RZ, RZ, 0, 0 ;  /* 0x00000000ff0a7435 */ /* 0x000fe200000001ff */
[----:B-1----:R-:W-:-:S09]  /*0170*/  IMAD.WIDE R6, R0, 0x4, R6 ;  /* 0x0000000400067825 */ /* 0x002fd200078e0206 */
[----:B------:R1:W4:Y:S01]  /*0180*/  @!P2 LDG.E R10, desc[UR4][R6.64] ;  /* 0x00000004060aa981 */ /* 0x000322000c1e1900 */
[----:B---3--:R-:W-:Y:S02]  /*0190*/  IMAD.MOV.U32 R4, RZ, RZ, 0x3e800000 ;  /* 0x3e800000ff047424 */ /* 0x008fe400078e00ff */
[----:B--2---:R-:W-:-:S04]  /*01a0*/  FADD R13, R9, R8 ;  /* 0x00000008090d7221 */ /* 0x004fc80000000000 */
[C---:B------:R-:W-:Y:S01]  /*01b0*/  FMUL R8, R13.reuse, 0.25 ;  /* 0x3e8000000d087820 */ /* 0x040fe20000400000 */
[C---:B------:R-:W-:Y:S01]  /*01c0*/  FSETP.GEU.AND P1, PT, |R13|.reuse, 1.175494350822287508e-38, PT ;  /* 0x008000000d00780b */ /* 0x040fe20003f2e200 */
[----:B------:R2:W-:Y:S01]  /*01d0*/  @!P2 STG.E desc[UR4][R2.64], R13 ;  /* 0x0000000d0200a986 */ /* 0x0005e2000c101904 */
[----:B------:R-:W-:-:S04]  /*01e0*/  FSETP.GT.AND P0, PT, |R13|, 8.50705917302346158658e+37, PT ;  /* 0x7e8000000d00780b */ /* 0x000fc80003f04200 */
[----:B------:R-:W-:Y:S02]  /*01f0*/  FSEL R11, R8, R13, P0 ;  /* 0x0000000d080b7208 */ /* 0x000fe40000000000 */
[----:B------:R-:W3:Y:S01]  /*0200*/  LDC.64 R8, c[0x0][0x228] ;  /* 0x00008a00ff087b82 */ /* 0x000ee20000000a00 */
[----:B------:R-:W-:-:S04]  /*0210*/  FSEL R4, R4, 1, P0 ;  /* 0x3f80000004047808 */ /* 0x000fc80000000000 */
[----:B------:R-:W-:Y:S01]  /*0220*/  @!P1 FMUL R11, R11, 16777216 ;  /* 0x4b8000000b0b9820 */ /* 0x000fe20000400000 */
[----:B------:R-:W-:-:S05]  /*0230*/  @!P1 FMUL R4, R4, 16777216 ;  /* 0x4b80000004049820 */ /* 0x000fca0000400000 */
[----:B------:R-:W1:Y:S02]  /*0240*/  MUFU.RCP R11, R11 ;  /* 0x0000000b000b7308 */ /* 0x000e640000001000 */
[----:B-1----:R-:W-:Y:S01]  /*0250*/  FMUL R7, R11, R4 ;  /* 0x000000040b077220 */ /* 0x002fe20000400000 */
[----:B---3--:R-:W-:-:S04]  /*0260*/  IMAD.WIDE R4, R0, 0x4, R8 ;  /* 0x0000000400047825 */ /* 0x008fc800078e0208 */
[----:B----4-:R-:W-:Y:S01]  /*0270*/  FMUL R7, R7, R10 ;  /* 0x0000000a07077220 */ /* 0x010fe20000400000 */
[----:B--2---:R-:W-:Y:S06]  /*0280*/  @P2 EXIT ;  /* 0x000000000000294d */ /* 0x004fec0003800000 */
[----:B------:R-:W-:Y:S01]  /*0290*/  STG.E desc[UR4][R4.64], R7 ;  /* 0x0000000704007986 */ /* 0x000fe2000c101904 */
[----:B------:R-:W-:Y:S05]  /*02a0*/  EXIT ;  /* 0x000000000000794d */ /* 0x000fea0003800000 */
.L_x_0:
[----:B------:R-:W-:-:S00]  /*02b0*/  BRA `(.L_x_0) ;  /* 0xfffffffc00fc7947 */ /* 0x000fc0000383ffff */
[----:B------:R-:W-:-:S00]  /*02c0*/  NOP ;  /* 0x0000000000007918 */ /* 0x000fc00000000000 */
        /* <DEDUP_REMOVED lines=11> */
.L_x_1:


//--------------------- .nv.constant0.triton_poi_fused_convolution_maximum_mul_pow_reciprocal_sub_3 --------------------------
	.section	.nv.constant0.triton_poi_fused_convolution_maximum_mul_pow_reciprocal_sub_3,"a",@progbits
	.sectionflags	@""
	.align	4
.nv.constant0.triton_poi_fused_convolution_maximum_mul_pow_reciprocal_sub_3:
	.zero		564
